	.headerflags	@"EF_CUDA_TEXMODE_UNIFIED EF_CUDA_64BIT_ADDRESS EF_CUDA_ACCELERATORS EF_CUDA_SM90 EF_CUDA_VIRTUAL_SM(EF_CUDA_SM90)"
	.elftype	@"ET_EXEC"


//--------------------- .nv.info                  --------------------------
	.section	.nv.info,"",@"SHT_CUDA_INFO"
	.align	4


	//----- nvinfo : EIATTR_REGCOUNT
	.align		4
        /*0000*/ 	.byte	0x04, 0x2f
        /*0002*/ 	.short	(.L_3 - .L_2)
	.align		4
.L_2:
        /*0004*/ 	.word	index@(triton_poi_fused__native_batch_norm_legit_no_training_relu_14)
        /*0008*/ 	.word	0x00000020


	//----- nvinfo : EIATTR_MIN_STACK_SIZE
	.align		4
.L_3:
        /*000c*/ 	.byte	0x04, 0x12
        /*000e*/ 	.short	(.L_5 - .L_4)
	.align		4
.L_4:
        /*0010*/ 	.word	index@(triton_poi_fused__native_batch_norm_legit_no_training_relu_14)
        /*0014*/ 	.word	0x00000000


	//----- nvinfo : EIATTR_FRAME_SIZE
	.align		4
.L_5:
        /*0018*/ 	.byte	0x04, 0x11
        /*001a*/ 	.short	(.L_7 - .L_6)
	.align		4
.L_6:
        /*001c*/ 	.word	index@(triton_poi_fused__native_batch_norm_legit_no_training_relu_14)
        /*0020*/ 	.word	0x00000000


	//----- nvinfo : EIATTR_MIN_STACK_SIZE
	.align		4
.L_7:
        /*0024*/ 	.byte	0x04, 0x12
        /*0026*/ 	.short	(.L_9 - .L_8)
	.align		4
.L_8:
        /*0028*/ 	.word	index@(triton_poi_fused__native_batch_norm_legit_no_training_relu_14)
        /*002c*/ 	.word	0x00000000
.L_9:


//--------------------- .nv.info.triton_poi_fused__native_batch_norm_legit_no_training_relu_14 --------------------------
	.section	.nv.info.triton_poi_fused__native_batch_norm_legit_no_training_relu_14,"",@"SHT_CUDA_INFO"
	.sectionflags	@""
	.align	4


	//----- nvinfo : EIATTR_CUDA_API_VERSION
	.align		4
        /*0000*/ 	.byte	0x04, 0x37
        /*0002*/ 	.short	(.L_11 - .L_10)
.L_10:
        /*0004*/ 	.word	0x0000007c


	//----- nvinfo : EIATTR_KPARAM_INFO
	.align		4
.L_11:
        /*0008*/ 	.byte	0x04, 0x17
        /*000a*/ 	.short	(.L_13 - .L_12)
.L_12:
        /*000c*/ 	.word	0x00000000
        /*0010*/ 	.short	0x0006
        /*0012*/ 	.short	0x0030
        /*0014*/ 	.byte	0x00, 0xf0, 0x11, 0x00


	//----- nvinfo : EIATTR_KPARAM_INFO
	.align		4
.L_13:
        /*0018*/ 	.byte	0x04, 0x17
        /*001a*/ 	.short	(.L_15 - .L_14)
.L_14:
        /*001c*/ 	.word	0x00000000
        /*0020*/ 	.short	0x0005
        /*0022*/ 	.short	0x0028
        /*0024*/ 	.byte	0x00, 0xf4, 0x21, 0x00


	//----- nvinfo : EIATTR_KPARAM_INFO
	.align		4
.L_15:
        /*0028*/ 	.byte	0x04, 0x17
        /*002a*/ 	.short	(.L_17 - .L_16)
.L_16:
        /*002c*/ 	.word	0x00000000
        /*0030*/ 	.short	0x0004
        /*0032*/ 	.short	0x0020
        /*0034*/ 	.byte	0x00, 0xf4, 0x21, 0x00


	//----- nvinfo : EIATTR_KPARAM_INFO
	.align		4
.L_17:
        /*0038*/ 	.byte	0x04, 0x17
        /*003a*/ 	.short	(.L_19 - .L_18)
.L_18:
        /*003c*/ 	.word	0x00000000
        /*0040*/ 	.short	0x0003
        /*0042*/ 	.short	0x0018
        /*0044*/ 	.byte	0x00, 0xf4, 0x21, 0x00


	//----- nvinfo : EIATTR_KPARAM_INFO
	.align		4
.L_19:
        /*0048*/ 	.byte	0x04, 0x17
        /*004a*/ 	.short	(.L_21 - .L_20)
.L_20:
        /*004c*/ 	.word	0x00000000
        /*0050*/ 	.short	0x0002
        /*0052*/ 	.short	0x0010
        /*0054*/ 	.byte	0x00, 0xf4, 0x21, 0x00


	//----- nvinfo : EIATTR_KPARAM_INFO
	.align		4
.L_21:
        /*0058*/ 	.byte	0x04, 0x17
        /*005a*/ 	.short	(.L_23 - .L_22)
.L_22:
        /*005c*/ 	.word	0x00000000
        /*0060*/ 	.short	0x0001
        /*0062*/ 	.short	0x0008
        /*0064*/ 	.byte	0x00, 0xf4, 0x21, 0x00


	//----- nvinfo : EIATTR_KPARAM_INFO
	.align		4
.L_23:
        /*0068*/ 	.byte	0x04, 0x17
        /*006a*/ 	.short	(.L_25 - .L_24)
.L_24:
        /*006c*/ 	.word	0x00000000
        /*0070*/ 	.short	0x0000
        /*0072*/ 	.short	0x0000
        /*0074*/ 	.byte	0x00, 0xf4, 0x21, 0x00


	//----- nvinfo : EIATTR_SPARSE_MMA_MASK
	.align		4
.L_25:
        /*0078*/ 	.byte	0x03, 0x50
        /*007a*/ 	.short	0x0000


	//----- nvinfo : EIATTR_MAXREG_COUNT
	.align		4
        /*007c*/ 	.byte	0x03, 0x1b
        /*007e*/ 	.short	0x00ff


	//----- nvinfo : EIATTR_EXIT_INSTR_OFFSETS
	.align		4
        /*0080*/ 	.byte	0x04, 0x1c
        /*0082*/ 	.short	(.L_27 - .L_26)


	//   ....[0]....
.L_26:
        /*0084*/ 	.word	0x000005b0


	//----- nvinfo : EIATTR_REQNTID
	.align		4
.L_27:
        /*0088*/ 	.byte	0x04, 0x10
        /*008a*/ 	.short	(.L_29 - .L_28)
.L_28:
        /*008c*/ 	.word	0x00000080
        /*0090*/ 	.word	0x00000001
        /*0094*/ 	.word	0x00000001


	//----- nvinfo : EIATTR_CBANK_PARAM_SIZE
	.align		4
.L_29:
        /*0098*/ 	.byte	0x03, 0x19
        /*009a*/ 	.short	0x0034


	//----- nvinfo : EIATTR_PARAM_CBANK
	.align		4
        /*009c*/ 	.byte	0x04, 0x0a
        /*009e*/ 	.short	(.L_31 - .L_30)
	.align		4
.L_30:
        /*00a0*/ 	.word	index@(.nv.constant0.triton_poi_fused__native_batch_norm_legit_no_training_relu_14)
        /*00a4*/ 	.short	0x0210
        /*00a6*/ 	.short	0x0034


	//----- nvinfo : EIATTR_SW_WAR
	.align		4
.L_31:
        /*00a8*/ 	.byte	0x04, 0x36
        /*00aa*/ 	.short	(.L_33 - .L_32)
.L_32:
        /*00ac*/ 	.word	0x00000008
.L_33:


//--------------------- .nv.callgraph             --------------------------
	.section	.nv.callgraph,"",@"SHT_CUDA_CALLGRAPH"
	.align	4
	.sectionentsize	8
	.align		4
        /*0000*/ 	.word	0x00000000
	.align		4
        /*0004*/ 	.word	0xffffffff
	.align		4
        /*0008*/ 	.word	0x00000000
	.align		4
        /*000c*/ 	.word	0xfffffffe
	.align		4
        /*0010*/ 	.word	0x00000000
	.align		4
        /*0014*/ 	.word	0xfffffffd
	.align		4
        /*0018*/ 	.word	0x00000000
	.align		4
        /*001c*/ 	.word	0xfffffffc


//--------------------- .nv.constant4             --------------------------
	.section	.nv.constant4,"a",@progbits
	.align	8
	.align		8
.nv.constant4:
        /*0000*/ 	.dword	_$_str
	.align		8
        /*0008*/ 	.dword	_$_str_$_2


//--------------------- .text.triton_poi_fused__native_batch_norm_legit_no_training_relu_14 --------------------------
	.section	.text.triton_poi_fused__native_batch_norm_legit_no_training_relu_14,"ax",@progbits
	.align	128
        .global         triton_poi_fused__native_batch_norm_legit_no_training_relu_14
        .type           triton_poi_fused__native_batch_norm_legit_no_training_relu_14,@function
        .size           triton_poi_fused__native_batch_norm_legit_no_training_relu_14,(.L_x_1 - triton_poi_fused__native_batch_norm_legit_no_training_relu_14)
        .other          triton_poi_fused__native_batch_norm_legit_no_training_relu_14,@"STO_CUDA_ENTRY STV_DEFAULT"
triton_poi_fused__native_batch_norm_legit_no_training_relu_14:
.text.triton_poi_fused__native_batch_norm_legit_no_training_relu_14:
[----:B------:R-:W-:Y:S01]  /*0000*/  LDC R1, c[0x0][0x28] ;  /* 0x00000a00ff017b82 */ /* 0x000fe20000000800 */
[----:B------:R-:W1:Y:S01]  /*0010*/  S2R R0, SR_TID.X ;  /* 0x0000000000007919 */ /* 0x000e620000002100 */
[----:B------:R-:W-:-:S06]  /*0020*/  HFMA2.MMA R2, -RZ, RZ, 0, 0 ;  /* 0x00000000ff027435 */ /* 0x000fcc00000001ff */
[----:B------:R-:W2:Y:S01]  /*0030*/  LDC.64 R20, c[0x0][0x220] ;  /* 0x00008800ff147b82 */ /* 0x000ea20000000a00 */
[----:B------:R-:W-:Y:S01]  /*0040*/  ULDC.64 UR4, c[0x0][0x208] ;  /* 0x0000820000047ab9 */ /* 0x000fe20000000a00 */
[----:B------:R-:W3:Y:S06]  /*0050*/  S2R R3, SR_CTAID.X ;  /* 0x0000000000037919 */ /* 0x000eec0000002500 */
[----:B------:R-:W4:Y:S08]  /*0060*/  LDC.64 R12, c[0x0][0x210] ;  /* 0x00008400ff0c7b82 */ /* 0x000f300000000a00 */
[----:B------:R-:W5:Y:S08]  /*0070*/  LDC.64 R16, c[0x0][0x218] ;  /* 0x00008600ff107b82 */ /* 0x000f700000000a00 */
[----:B------:R-:W5:Y:S01]  /*0080*/  LDC.64 R8, c[0x0][0x228] ;  /* 0x00008a00ff087b82 */ /* 0x000f620000000a00 */
[----:B-1----:R-:W-:-:S04]  /*0090*/  SHF.L.U32 R0, R0, 0x2, RZ ;  /* 0x0000000200007819 */ /* 0x002fc800000006ff */
[----:B------:R-:W-:-:S04]  /*00a0*/  LOP3.LUT R0, R0, 0x1fc, RZ, 0xc0, !PT ;  /* 0x000001fc00007812 */ /* 0x000fc800078ec0ff */
[----:B---3--:R-:W-:-:S05]  /*00b0*/  LEA R3, R3, R0, 0x9 ;  /* 0x0000000003037211 */ /* 0x008fca00078e48ff */
[----:B------:R-:W-:-:S05]  /*00c0*/  IMAD.HI R0, R3, -0x77777777, R2 ;  /* 0x8888888903007827 */ /* 0x000fca00078e0202 */
[----:B------:R-:W-:-:S04]  /*00d0*/  SHF.R.U32.HI R5, RZ, 0x1f, R0 ;  /* 0x0000001fff057819 */ /* 0x000fc80000011600 */
[----:B------:R-:W-:-:S05]  /*00e0*/  LEA.HI.SX32 R5, R0, R5, 0x17 ;  /* 0x0000000500057211 */ /* 0x000fca00078fbaff */
[----:B------:R-:W-:Y:S02]  /*00f0*/  IMAD R0, R5, -0x3c0, R3 ;  /* 0xfffffc4005007824 */ /* 0x000fe400078e0203 */
[----:B------:R-:W1:Y:S02]  /*0100*/  LDC.64 R4, c[0x0][0x230] ;  /* 0x00008c00ff047b82 */ /* 0x000e640000000a00 */
[----:B--2---:R-:W-:-:S06]  /*0110*/  IMAD.WIDE R20, R0, 0x4, R20 ;  /* 0x0000000400147825 */ /* 0x004fcc00078e0214 */
[----:B------:R-:W2:Y:S01]  /*0120*/  LDG.E.EL.128 R20, desc[UR4][R20.64] ;  /* 0x0000000414147981 */ /* 0x000ea2000c2e1d00 */
[----:B----4-:R-:W-:-:S04]  /*0130*/  IMAD.WIDE R12, R3, 0x4, R12 ;  /* 0x00000004030c7825 */ /* 0x010fc800078e020c */
[C---:B-----5:R-:W-:Y:S02]  /*0140*/  IMAD.WIDE R16, R0.reuse, 0x4, R16 ;  /* 0x0000000400107825 */ /* 0x060fe400078e0210 */
[----:B------:R-:W3:Y:S04]  /*0150*/  LDG.E.128 R12, desc[UR4][R12.64] ;  /* 0x000000040c0c7981 */ /* 0x000ee8000c1e1d00 */
[----:B------:R-:W3:Y:S01]  /*0160*/  LDG.E.EL.128 R16, desc[UR4][R16.64] ;  /* 0x0000000410107981 */ /* 0x000ee2000c2e1d00 */
[----:B0-----:R-:W-:-:S04]  /*0170*/  IMAD.WIDE R8, R0, 0x4, R8 ;  /* 0x0000000400087825 */ /* 0x001fc800078e0208 */
[----:B-1----:R-:W-:Y:S02]  /*0180*/  IMAD.WIDE R4, R0, 0x4, R4 ;  /* 0x0000000400047825 */ /* 0x002fe400078e0204 */
[----:B------:R-:W4:Y:S04]  /*0190*/  LDG.E.EL.128 R8, desc[UR4][R8.64] ;  /* 0x0000000408087981 */ /* 0x000f28000c2e1d00 */
[----:B------:R-:W4:Y:S01]  /*01a0*/  LDG.E.EL.128 R4, desc[UR4][R4.64] ;  /* 0x0000000404047981 */ /* 0x000f22000c2e1d00 */
[----:B------:R-:W-:Y:S01]  /*01b0*/  MOV R2, 0x3e800000 ;  /* 0x3e80000000027802 */ /* 0x000fe20000000f00 */
[----:B--2---:R-:W-:Y:S01]  /*01c0*/  FADD R22, R22, 9.9999997473787516356e-06 ;  /* 0x3727c5ac16167421 */ /* 0x004fe20000000000 */
[----:B------:R-:W-:Y:S01]  /*01d0*/  FADD R23, R23, 9.9999997473787516356e-06 ;  /* 0x3727c5ac17177421 */ /* 0x000fe20000000000 */
[----:B------:R-:W-:Y:S01]  /*01e0*/  FADD R20, R20, 9.9999997473787516356e-06 ;  /* 0x3727c5ac14147421 */ /* 0x000fe20000000000 */
[----:B------:R-:W-:Y:S01]  /*01f0*/  FADD R21, R21, 9.9999997473787516356e-06 ;  /* 0x3727c5ac15157421 */ /* 0x000fe20000000000 */
[----:B------:R-:W0:Y:S01]  /*0200*/  MUFU.SQRT R27, R22 ;  /* 0x00000016001b7308 */ /* 0x000e220000002000 */
[----:B---3--:R-:W-:-:S07]  /*0210*/  FADD R13, R13, -R17 ;  /* 0x800000110d0d7221 */ /* 0x008fce0000000000 */
[----:B------:R-:W1:Y:S01]  /*0220*/  MUFU.SQRT R24, R23 ;  /* 0x0000001700187308 */ /* 0x000e620000002000 */
[----:B------:R-:W-:Y:S01]  /*0230*/  FADD R12, R12, -R16 ;  /* 0x800000100c0c7221 */ /* 0x000fe20000000000 */
[----:B------:R-:W-:Y:S01]  /*0240*/  FADD R14, R14, -R18 ;  /* 0x800000120e0e7221 */ /* 0x000fe20000000000 */
[----:B------:R-:W-:Y:S01]  /*0250*/  FADD R15, R15, -R19 ;  /* 0x800000130f0f7221 */ /* 0x000fe20000000000 */
[----:B0-----:R-:W-:-:S04]  /*0260*/  FSETP.GT.AND P6, PT, R27, 8.50705917302346158658e+37, PT ;  /* 0x7e8000001b00780b */ /* 0x001fc80003fc4000 */
[----:B------:R-:W0:Y:S01]  /*0270*/  MUFU.SQRT R26, R20 ;  /* 0x00000014001a7308 */ /* 0x000e220000002000 */
[----:B------:R-:W-:Y:S02]  /*0280*/  FSETP.GEU.AND P1, PT, R27, 1.175494350822287508e-38, PT ;  /* 0x008000001b00780b */ /* 0x000fe40003f2e000 */
[----:B------:R-:W-:Y:S02]  /*0290*/  FSEL R0, R2, 1, P6 ;  /* 0x3f80000002007808 */ /* 0x000fe40003000000 */
[----:B-1----:R-:W-:-:S03]  /*02a0*/  FSETP.GT.AND P5, PT, R24, 8.50705917302346158658e+37, PT ;  /* 0x7e8000001800780b */ /* 0x002fc60003fa4000 */
[----:B------:R1:W2:Y:S01]  /*02b0*/  MUFU.SQRT R25, R21 ;  /* 0x0000001500197308 */ /* 0x0002a20000002000 */
[----:B------:R-:W-:Y:S02]  /*02c0*/  FSETP.GEU.AND P2, PT, R24, 1.175494350822287508e-38, PT ;  /* 0x008000001800780b */ /* 0x000fe40003f4e000 */
[----:B------:R-:W-:Y:S01]  /*02d0*/  FSEL R29, R2, 1, P5 ;  /* 0x3f800000021d7808 */ /* 0x000fe20002800000 */
[----:B------:R-:W-:Y:S02]  /*02e0*/  @P6 FMUL R27, R27, 0.25 ;  /* 0x3e8000001b1b6820 */ /* 0x000fe40000400000 */
[----:B------:R-:W-:Y:S01]  /*02f0*/  @!P1 FMUL R0, R0, 16777216 ;  /* 0x4b80000000009820 */ /* 0x000fe20000400000 */
[C---:B0-----:R-:W-:Y:S01]  /*0300*/  FSETP.GT.AND P3, PT, R26.reuse, 8.50705917302346158658e+37, PT ;  /* 0x7e8000001a00780b */ /* 0x041fe20003f64000 */
[----:B------:R-:W-:Y:S01]  /*0310*/  @!P1 FMUL R27, R27, 16777216 ;  /* 0x4b8000001b1b9820 */ /* 0x000fe20000400000 */
[----:B------:R-:W-:Y:S01]  /*0320*/  FSETP.GEU.AND P6, PT, R26, 1.175494350822287508e-38, PT ;  /* 0x008000001a00780b */ /* 0x000fe20003fce000 */
[----:B-1----:R-:W0:Y:S01]  /*0330*/  LDC.64 R20, c[0x0][0x238] ;  /* 0x00008e00ff147b82 */ /* 0x002e220000000a00 */
[----:B------:R-:W-:Y:S01]  /*0340*/  FSEL R17, R2, 1, P3 ;  /* 0x3f80000002117808 */ /* 0x000fe20001800000 */
[----:B------:R-:W-:Y:S01]  /*0350*/  @P5 FMUL R24, R24, 0.25 ;  /* 0x3e80000018185820 */ /* 0x000fe20000400000 */
[----:B------:R-:W1:Y:S01]  /*0360*/  MUFU.RCP R23, R27 ;  /* 0x0000001b00177308 */ /* 0x000e620000001000 */
[----:B------:R-:W-:Y:S01]  /*0370*/  @!P2 FMUL R29, R29, 16777216 ;  /* 0x4b8000001d1da820 */ /* 0x000fe20000400000 */
[C---:B--2---:R-:W-:Y:S01]  /*0380*/  FSETP.GT.AND P4, PT, R25.reuse, 8.50705917302346158658e+37, PT ;  /* 0x7e8000001900780b */ /* 0x044fe20003f84000 */
[----:B------:R-:W-:Y:S01]  /*0390*/  @!P2 FMUL R24, R24, 16777216 ;  /* 0x4b8000001818a820 */ /* 0x000fe20000400000 */
[----:B------:R-:W-:-:S03]  /*03a0*/  FSETP.GEU.AND P0, PT, R25, 1.175494350822287508e-38, PT ;  /* 0x008000001900780b */ /* 0x000fc60003f0e000 */
[----:B------:R-:W-:Y:S02]  /*03b0*/  @P3 FMUL R26, R26, 0.25 ;  /* 0x3e8000001a1a3820 */ /* 0x000fe40000400000 */
[----:B------:R-:W2:Y:S01]  /*03c0*/  MUFU.RCP R24, R24 ;  /* 0x0000001800187308 */ /* 0x000ea20000001000 */
[----:B------:R-:W-:Y:S01]  /*03d0*/  @!P6 FMUL R17, R17, 16777216 ;  /* 0x4b8000001111e820 */ /* 0x000fe20000400000 */
[----:B------:R-:W-:-:S04]  /*03e0*/  @!P6 FMUL R26, R26, 16777216 ;  /* 0x4b8000001a1ae820 */ /* 0x000fc80000400000 */
[----:B------:R-:W-:Y:S01]  /*03f0*/  @P4 FMUL R25, R25, 0.25 ;  /* 0x3e80000019194820 */ /* 0x000fe20000400000 */
[----:B-1----:R-:W-:Y:S01]  /*0400*/  FMUL R23, R23, R0 ;  /* 0x0000000017177220 */ /* 0x002fe20000400000 */
[----:B------:R-:W1:Y:S02]  /*0410*/  MUFU.RCP R26, R26 ;  /* 0x0000001a001a7308 */ /* 0x000e640000001000 */
[----:B------:R-:W-:Y:S01]  /*0420*/  @!P0 FMUL R25, R25, 16777216 ;  /* 0x4b80000019198820 */ /* 0x000fe20000400000 */
[----:B------:R-:W-:Y:S01]  /*0430*/  FMUL R23, R23, R14 ;  /* 0x0000000e17177220 */ /* 0x000fe20000400000 */
[----:B0-----:R-:W-:-:S04]  /*0440*/  IMAD.WIDE R20, R3, 0x4, R20 ;  /* 0x0000000403147825 */ /* 0x001fc800078e0214 */
[----:B--2---:R-:W-:Y:S01]  /*0450*/  FMUL R24, R24, R29 ;  /* 0x0000001d18187220 */ /* 0x004fe20000400000 */
[----:B------:R0:W2:Y:S01]  /*0460*/  MUFU.RCP R22, R25 ;  /* 0x0000001900167308 */ /* 0x0000a20000001000 */
[----:B----4-:R-:W-:Y:S02]  /*0470*/  FFMA R6, R10, R23, R6 ;  /* 0x000000170a067223 */ /* 0x010fe40000000006 */
[----:B------:R-:W-:-:S03]  /*0480*/  FMUL R24, R24, R15 ;  /* 0x0000000f18187220 */ /* 0x000fc60000400000 */
[----:B------:R-:W-:Y:S01]  /*0490*/  FSETP.GEU.AND P1, PT, R6, RZ, PT ;  /* 0x000000ff0600720b */ /* 0x000fe20003f2e000 */
[----:B-1----:R-:W-:Y:S01]  /*04a0*/  FMUL R17, R26, R17 ;  /* 0x000000111a117220 */ /* 0x002fe20000400000 */
[----:B------:R-:W-:Y:S01]  /*04b0*/  FFMA R7, R11, R24, R7 ;  /* 0x000000180b077223 */ /* 0x000fe20000000007 */
[----:B0-----:R-:W-:Y:S02]  /*04c0*/  FSEL R25, R2, 1, P4 ;  /* 0x3f80000002197808 */ /* 0x001fe40002000000 */
[----:B------:R-:W-:Y:S01]  /*04d0*/  FMUL R17, R17, R12 ;  /* 0x0000000c11117220 */ /* 0x000fe20000400000 */
[----:B------:R-:W-:Y:S02]  /*04e0*/  SEL R6, R6, RZ, P1 ;  /* 0x000000ff06067207 */ /* 0x000fe40000800000 */
[----:B------:R-:W-:Y:S01]  /*04f0*/  @!P0 FMUL R25, R25, 16777216 ;  /* 0x4b80000019198820 */ /* 0x000fe20000400000 */
[----:B------:R-:W-:Y:S01]  /*0500*/  FFMA R4, R8, R17, R4 ;  /* 0x0000001108047223 */ /* 0x000fe20000000004 */
[----:B------:R-:W-:-:S02]  /*0510*/  FSETP.GEU.AND P0, PT, R7, RZ, PT ;  /* 0x000000ff0700720b */ /* 0x000fc40003f0e000 */
[----:B--2---:R-:W-:Y:S02]  /*0520*/  FMUL R22, R22, R25 ;  /* 0x0000001916167220 */ /* 0x004fe40000400000 */
[----:B------:R-:W-:Y:S02]  /*0530*/  FSETP.GEU.AND P3, PT, R4, RZ, PT ;  /* 0x000000ff0400720b */ /* 0x000fe40003f6e000 */
[----:B------:R-:W-:Y:S01]  /*0540*/  FMUL R22, R22, R13 ;  /* 0x0000000d16167220 */ /* 0x000fe20000400000 */
[----:B------:R-:W-:Y:S02]  /*0550*/  SEL R7, R7, RZ, P0 ;  /* 0x000000ff07077207 */ /* 0x000fe40000000000 */
[----:B------:R-:W-:Y:S01]  /*0560*/  SEL R4, R4, RZ, P3 ;  /* 0x000000ff04047207 */ /* 0x000fe20001800000 */
[----:B------:R-:W-:-:S05]  /*0570*/  FFMA R5, R9, R22, R5 ;  /* 0x0000001609057223 */ /* 0x000fca0000000005 */
[----:B------:R-:W-:-:S04]  /*0580*/  FSETP.GEU.AND P2, PT, R5, RZ, PT ;  /* 0x000000ff0500720b */ /* 0x000fc80003f4e000 */
[----:B------:R-:W-:-:S05]  /*0590*/  SEL R5, R5, RZ, P2 ;  /* 0x000000ff05057207 */ /* 0x000fca0001000000 */
[----:B------:R-:W-:Y:S01]  /*05a0*/  STG.E.128 desc[UR4][R20.64], R4 ;  /* 0x0000000414007986 */ /* 0x000fe2000c101d04 */
[----:B------:R-:W-:Y:S05]  /*05b0*/  EXIT ;  /* 0x000000000000794d */ /* 0x000fea0003800000 */
.L_x_0:
[----:B------:R-:W-:-:S00]  /*05c0*/  BRA `(.L_x_0) ;  /* 0xfffffffc00fc7947 */ /* 0x000fc0000383ffff */
[----:B------:R-:W-:-:S00]  /*05d0*/  NOP ;  /* 0x0000000000007918 */ /* 0x000fc00000000000 */
        /* <DEDUP_REMOVED lines=10> */
.L_x_1:


//--------------------- .nv.global.init           --------------------------
	.section	.nv.global.init,"aw",@progbits
.nv.global.init:
	.type		_$_str,@object
	.size		_$_str,(_$_str_$_2 - _$_str)
_$_str:
        /*0000*/ 	.byte	0x5f, 0x5f, 0x43, 0x55, 0x44, 0x41, 0x5f, 0x46, 0x54, 0x5a, 0x00
	.type		_$_str_$_2,@object
	.size		_$_str_$_2,(.L_1 - _$_str_$_2)
_$_str_$_2:
        /*000b*/ 	.byte	0x5f, 0x5f, 0x43, 0x55, 0x44, 0x41, 0x5f, 0x50, 0x52, 0x45, 0x43, 0x5f, 0x53, 0x51, 0x52, 0x54
        /*001b*/ 	.byte	0x00
.L_1:


//--------------------- .nv.constant0.triton_poi_fused__native_batch_norm_legit_no_training_relu_14 --------------------------
	.section	.nv.constant0.triton_poi_fused__native_batch_norm_legit_no_training_relu_14,"a",@progbits
	.sectionflags	@""
	.align	4
.nv.constant0.triton_poi_fused__native_batch_norm_legit_no_training_relu_14:
	.zero		580
